//
// Generated by NVIDIA NVVM Compiler
//
// Compiler Build ID: CL-36424714
// Cuda compilation tools, release 13.0, V13.0.88
// Based on NVVM 20.0.0
//

.version 9.0
.target sm_100
.address_size 64

	// .globl	mapToFloatKernel

.visible .entry mapToFloatKernel(
	.param .u32 mapToFloatKernel_param_0,
	.param .u64 .ptr .align 1 mapToFloatKernel_param_1,
	.param .u64 .ptr .align 1 mapToFloatKernel_param_2,
	.param .u32 mapToFloatKernel_param_3,
	.param .u32 mapToFloatKernel_param_4,
	.param .u64 .ptr .align 1 mapToFloatKernel_param_5,
	.param .u64 .ptr .align 1 mapToFloatKernel_param_6,
	.param .u32 mapToFloatKernel_param_7,
	.param .u32 mapToFloatKernel_param_8,
	.param .u64 .ptr .align 1 mapToFloatKernel_param_9
)
{
	.reg .pred 	%p<2>;
	.reg .b32 	%r<28>;
	.reg .b32 	%f<2>;
	.reg .b64 	%rd<27>;
	.reg .b64 	%fd<2>;

	ld.param.u32 	%r6, [mapToFloatKernel_param_0];
	ld.param.u64 	%rd1, [mapToFloatKernel_param_1];
	ld.param.u64 	%rd2, [mapToFloatKernel_param_2];
	ld.param.u32 	%r2, [mapToFloatKernel_param_3];
	ld.param.u32 	%r3, [mapToFloatKernel_param_4];
	ld.param.u64 	%rd3, [mapToFloatKernel_param_5];
	ld.param.u64 	%rd4, [mapToFloatKernel_param_6];
	ld.param.u32 	%r4, [mapToFloatKernel_param_7];
	ld.param.u32 	%r5, [mapToFloatKernel_param_8];
	ld.param.u64 	%rd5, [mapToFloatKernel_param_9];
	mov.u32 	%r7, %ctaid.x;
	mov.u32 	%r8, %ntid.x;
	mov.u32 	%r9, %tid.x;
	mad.lo.s32 	%r1, %r7, %r8, %r9;
	setp.ge.s32 	%p1, %r1, %r6;
	@%p1 bra 	$L__BB0_2;
	cvta.to.global.u64 	%rd6, %rd5;
	cvta.to.global.u64 	%rd7, %rd3;
	cvta.to.global.u64 	%rd8, %rd4;
	cvta.to.global.u64 	%rd9, %rd1;
	cvta.to.global.u64 	%rd10, %rd2;
	ld.global.u32 	%r10, [%rd6];
	ld.global.u32 	%r11, [%rd6+16];
	div.s32 	%r12, %r1, %r11;
	ld.global.u32 	%r13, [%rd6+8];
	rem.s32 	%r14, %r12, %r13;
	ld.global.u32 	%r15, [%rd6+20];
	div.s32 	%r16, %r1, %r15;
	mad.lo.s32 	%r17, %r16, %r5, %r14;
	mul.wide.s32 	%rd11, %r17, 8;
	add.s64 	%rd12, %rd7, %rd11;
	ld.global.u64 	%rd13, [%rd12];
	cvta.to.global.u64 	%rd14, %rd13;
	div.s32 	%r18, %r1, %r10;
	mad.lo.s32 	%r19, %r16, %r4, %r14;
	mul.wide.s32 	%rd15, %r19, 4;
	add.s64 	%rd16, %rd8, %rd15;
	ld.global.u32 	%r20, [%rd16];
	mul.lo.s32 	%r21, %r18, %r10;
	sub.s32 	%r22, %r1, %r21;
	mad.lo.s32 	%r23, %r20, %r18, %r22;
	mul.wide.s32 	%rd17, %r23, 8;
	add.s64 	%rd18, %rd14, %rd17;
	ld.global.f64 	%fd1, [%rd18];
	cvt.rn.f32.f64 	%f1, %fd1;
	mad.lo.s32 	%r24, %r16, %r3, %r14;
	mul.wide.s32 	%rd19, %r24, 8;
	add.s64 	%rd20, %rd9, %rd19;
	ld.global.u64 	%rd21, [%rd20];
	cvta.to.global.u64 	%rd22, %rd21;
	mad.lo.s32 	%r25, %r16, %r2, %r14;
	mul.wide.s32 	%rd23, %r25, 4;
	add.s64 	%rd24, %rd10, %rd23;
	ld.global.u32 	%r26, [%rd24];
	mad.lo.s32 	%r27, %r26, %r18, %r22;
	mul.wide.s32 	%rd25, %r27, 4;
	add.s64 	%rd26, %rd22, %rd25;
	st.global.f32 	[%rd26], %f1;
$L__BB0_2:
	ret;

}


// ===== COMPILED SASS (sm_100) =====

	.target	sm_100

	.elftype	@"ET_EXEC"


//--------------------- .note.nv.tkinfo           --------------------------
	.section	.note.nv.tkinfo,"",@"SHT_NOTE"
	.sectionflags	@"SHF_NOTE_NV_TKINFO"
	.tkinfo
        /*0018*/ 	.word	0x00000002
        /*0030*/ 	.string	""
        /*0030*/ 	.string	"ptxas"
        /*0030*/ 	.string	"Cuda compilation tools, release 13.0, V13.0.88"
        /*0030*/ 	.string	"Build cuda_13.0.r13.0/compiler.36424714_0"
        /*0030*/ 	.string	"-arch sm_100 -m 64 "



//--------------------- .note.nv.cuinfo           --------------------------
	.section	.note.nv.cuinfo,"",@"SHT_NOTE"
	.sectionflags	@"SHF_NOTE_NV_CUINFO"
        /*0018*/ 	.short	0x0002
        /*001a*/ 	.short	0x0064
        /*001c*/ 	.short	0x0082
	.zero		2


//--------------------- .nv.info                  --------------------------
	.section	.nv.info,"",@"SHT_CUDA_INFO"
	.align	4


	//----- nvinfo : EIATTR_REGCOUNT
	.align		4
        /*0000*/ 	.byte	0x04, 0x2f
        /*0002*/ 	.short	(.L_1 - .L_0)
	.align		4
.L_0:
        /*0004*/ 	.word	index@(mapToFloatKernel)
        /*0008*/ 	.word	0x00000013


	//----- nvinfo : EIATTR_FRAME_SIZE
	.align		4
.L_1:
        /*000c*/ 	.byte	0x04, 0x11
        /*000e*/ 	.short	(.L_3 - .L_2)
	.align		4
.L_2:
        /*0010*/ 	.word	index@(mapToFloatKernel)
        /*0014*/ 	.word	0x00000000


	//----- nvinfo : EIATTR_MIN_STACK_SIZE
	.align		4
.L_3:
        /*0018*/ 	.byte	0x04, 0x12
        /*001a*/ 	.short	(.L_5 - .L_4)
	.align		4
.L_4:
        /*001c*/ 	.word	index@(mapToFloatKernel)
        /*0020*/ 	.word	0x00000000
.L_5:


//--------------------- .nv.compat                --------------------------
	.section	.nv.compat,"",@"SHT_CUDA_COMPAT_INFO"
	.align	4
        /*0000*/ 	.byte	0x02, 0x09, 0x00, 0x00, 0x02, 0x02, 0x01, 0x00, 0x02, 0x05, 0x05, 0x00, 0x03, 0x07, 0x01, 0x01
        /*0010*/ 	.byte	0x02, 0x03, 0x00, 0x00, 0x02, 0x06, 0x01, 0x00, 0x04, 0x0b, 0x08, 0x00, 0x09, 0x00, 0x00, 0x00
        /*0020*/ 	.byte	0x00, 0x00, 0x00, 0x00


//--------------------- .nv.info.mapToFloatKernel --------------------------
	.section	.nv.info.mapToFloatKernel,"",@"SHT_CUDA_INFO"
	.sectionflags	@""
	.align	4


	//----- nvinfo : EIATTR_CUDA_API_VERSION
	.align		4
        /*0000*/ 	.byte	0x04, 0x37
        /*0002*/ 	.short	(.L_7 - .L_6)
.L_6:
        /*0004*/ 	.word	0x00000082


	//----- nvinfo : EIATTR_KPARAM_INFO
	.align		4
.L_7:
        /*0008*/ 	.byte	0x04, 0x17
        /*000a*/ 	.short	(.L_9 - .L_8)
.L_8:
        /*000c*/ 	.word	0x00000000
        /*0010*/ 	.short	0x0009
        /*0012*/ 	.short	0x0038
        /*0014*/ 	.byte	0x00, 0xf5, 0x21, 0x00


	//----- nvinfo : EIATTR_KPARAM_INFO
	.align		4
.L_9:
        /*0018*/ 	.byte	0x04, 0x17
        /*001a*/ 	.short	(.L_11 - .L_10)
.L_10:
        /*001c*/ 	.word	0x00000000
        /*0020*/ 	.short	0x0008
        /*0022*/ 	.short	0x0034
        /*0024*/ 	.byte	0x00, 0xf0, 0x11, 0x00


	//----- nvinfo : EIATTR_KPARAM_INFO
	.align		4
.L_11:
        /*0028*/ 	.byte	0x04, 0x17
        /*002a*/ 	.short	(.L_13 - .L_12)
.L_12:
        /*002c*/ 	.word	0x00000000
        /*0030*/ 	.short	0x0007
        /*0032*/ 	.short	0x0030
        /*0034*/ 	.byte	0x00, 0xf0, 0x11, 0x00


	//----- nvinfo : EIATTR_KPARAM_INFO
	.align		4
.L_13:
        /*0038*/ 	.byte	0x04, 0x17
        /*003a*/ 	.short	(.L_15 - .L_14)
.L_14:
        /*003c*/ 	.word	0x00000000
        /*0040*/ 	.short	0x0006
        /*0042*/ 	.short	0x0028
        /*0044*/ 	.byte	0x00, 0xf5, 0x21, 0x00


	//----- nvinfo : EIATTR_KPARAM_INFO
	.align		4
.L_15:
        /*0048*/ 	.byte	0x04, 0x17
        /*004a*/ 	.short	(.L_17 - .L_16)
.L_16:
        /*004c*/ 	.word	0x00000000
        /*0050*/ 	.short	0x0005
        /*0052*/ 	.short	0x0020
        /*0054*/ 	.byte	0x00, 0xf5, 0x21, 0x00


	//----- nvinfo : EIATTR_KPARAM_INFO
	.align		4
.L_17:
        /*0058*/ 	.byte	0x04, 0x17
        /*005a*/ 	.short	(.L_19 - .L_18)
.L_18:
        /*005c*/ 	.word	0x00000000
        /*0060*/ 	.short	0x0004
        /*0062*/ 	.short	0x001c
        /*0064*/ 	.byte	0x00, 0xf0, 0x11, 0x00


	//----- nvinfo : EIATTR_KPARAM_INFO
	.align		4
.L_19:
        /*0068*/ 	.byte	0x04, 0x17
        /*006a*/ 	.short	(.L_21 - .L_20)
.L_20:
        /*006c*/ 	.word	0x00000000
        /*0070*/ 	.short	0x0003
        /*0072*/ 	.short	0x0018
        /*0074*/ 	.byte	0x00, 0xf0, 0x11, 0x00


	//----- nvinfo : EIATTR_KPARAM_INFO
	.align		4
.L_21:
        /*0078*/ 	.byte	0x04, 0x17
        /*007a*/ 	.short	(.L_23 - .L_22)
.L_22:
        /*007c*/ 	.word	0x00000000
        /*0080*/ 	.short	0x0002
        /*0082*/ 	.short	0x0010
        /*0084*/ 	.byte	0x00, 0xf5, 0x21, 0x00


	//----- nvinfo : EIATTR_KPARAM_INFO
	.align		4
.L_23:
        /*0088*/ 	.byte	0x04, 0x17
        /*008a*/ 	.short	(.L_25 - .L_24)
.L_24:
        /*008c*/ 	.word	0x00000000
        /*0090*/ 	.short	0x0001
        /*0092*/ 	.short	0x0008
        /*0094*/ 	.byte	0x00, 0xf5, 0x21, 0x00


	//----- nvinfo : EIATTR_KPARAM_INFO
	.align		4
.L_25:
        /*0098*/ 	.byte	0x04, 0x17
        /*009a*/ 	.short	(.L_27 - .L_26)
.L_26:
        /*009c*/ 	.word	0x00000000
        /*00a0*/ 	.short	0x0000
        /*00a2*/ 	.short	0x0000
        /*00a4*/ 	.byte	0x00, 0xf0, 0x11, 0x00


	//----- nvinfo : EIATTR_SPARSE_MMA_MASK
	.align		4
.L_27:
        /*00a8*/ 	.byte	0x03, 0x50
        /*00aa*/ 	.short	0x0000


	//----- nvinfo : EIATTR_MAXREG_COUNT
	.align		4
        /*00ac*/ 	.byte	0x03, 0x1b
        /*00ae*/ 	.short	0x00ff


	//----- nvinfo : EIATTR_MERCURY_ISA_VERSION
	.align		4
        /*00b0*/ 	.byte	0x03, 0x5f
        /*00b2*/ 	.short	0x0101


	//----- nvinfo : EIATTR_VRC_CTA_INIT_COUNT
	.align		4
        /*00b4*/ 	.byte	0x02, 0x4a
	.zero		1
	.zero		1


	//----- nvinfo : EIATTR_EXIT_INSTR_OFFSETS
	.align		4
        /*00b8*/ 	.byte	0x04, 0x1c
        /*00ba*/ 	.short	(.L_29 - .L_28)


	//   ....[0]....
.L_28:
        /*00bc*/ 	.word	0x00000070


	//   ....[1]....
        /*00c0*/ 	.word	0x000008e0


	//----- nvinfo : EIATTR_CBANK_PARAM_SIZE
	.align		4
.L_29:
        /*00c4*/ 	.byte	0x03, 0x19
        /*00c6*/ 	.short	0x0040


	//----- nvinfo : EIATTR_PARAM_CBANK
	.align		4
        /*00c8*/ 	.byte	0x04, 0x0a
        /*00ca*/ 	.short	(.L_31 - .L_30)
	.align		4
.L_30:
        /*00cc*/ 	.word	index@(.nv.constant0.mapToFloatKernel)
        /*00d0*/ 	.short	0x0380
        /*00d2*/ 	.short	0x0040


	//----- nvinfo : EIATTR_SW_WAR
	.align		4
.L_31:
        /*00d4*/ 	.byte	0x04, 0x36
        /*00d6*/ 	.short	(.L_33 - .L_32)
.L_32:
        /*00d8*/ 	.word	0x00000008
.L_33:


//--------------------- .nv.callgraph             --------------------------
	.section	.nv.callgraph,"",@"SHT_CUDA_CALLGRAPH"
	.align	4
	.sectionentsize	8
	.align		4
        /*0000*/ 	.word	0x00000000
	.align		4
        /*0004*/ 	.word	0xffffffff
	.align		4
        /*0008*/ 	.word	0x00000000
	.align		4
        /*000c*/ 	.word	0xfffffffe
	.align		4
        /*0010*/ 	.word	0x00000000
	.align		4
        /*0014*/ 	.word	0xfffffffd
	.align		4
        /*0018*/ 	.word	0x00000000
	.align		4
        /*001c*/ 	.word	0xfffffffc


//--------------------- .text.mapToFloatKernel    --------------------------
	.section	.text.mapToFloatKernel,"ax",@progbits
	.align	128
        .global         mapToFloatKernel
        .type           mapToFloatKernel,@function
        .size           mapToFloatKernel,(.L_x_1 - mapToFloatKernel)
        .other          mapToFloatKernel,@"STO_CUDA_ENTRY STV_DEFAULT"
mapToFloatKernel:
.text.mapToFloatKernel:
[----:B------:R-:W-:Y:S01]  /*0000*/  LDC R1, c[0x0][0x37c] ;  /* 0x0000df00ff017b82 */ /* 0x000fe20000000800 */
[----:B------:R-:W0:Y:S07]  /*0010*/  S2R R3, SR_TID.X ;  /* 0x0000000000037919 */ /* 0x000e2e0000002100 */
[----:B------:R-:W0:Y:S01]  /*0020*/  S2UR UR4, SR_CTAID.X ;  /* 0x00000000000479c3 */ /* 0x000e220000002500 */
[----:B------:R-:W1:Y:S07]  /*0030*/  LDCU UR5, c[0x0][0x380] ;  /* 0x00007000ff0577ac */ /* 0x000e6e0008000800 */
[----:B------:R-:W0:Y:S02]  /*0040*/  LDC R0, c[0x0][0x360] ;  /* 0x0000d800ff007b82 */ /* 0x000e240000000800 */
[----:B0-----:R-:W-:-:S05]  /*0050*/  IMAD R0, R0, UR4, R3 ;  /* 0x0000000400007c24 */ /* 0x001fca000f8e0203 */
[----:B-1----:R-:W-:-:S13]  /*0060*/  ISETP.GE.AND P0, PT, R0, UR5, PT ;  /* 0x0000000500007c0c */ /* 0x002fda000bf06270 */
[----:B------:R-:W-:Y:S05]  /*0070*/  @P0 EXIT ;  /* 0x000000000000094d */ /* 0x000fea0003800000 */
[----:B------:R-:W0:Y:S01]  /*0080*/  LDC.64 R8, c[0x0][0x3b8] ;  /* 0x0000ee00ff087b82 */ /* 0x000e220000000a00 */
[----:B------:R-:W0:Y:S01]  /*0090*/  LDCU.64 UR4, c[0x0][0x358] ;  /* 0x00006b00ff0477ac */ /* 0x000e220008000a00 */
[----:B------:R-:W-:Y:S01]  /*00a0*/  IABS R10, R0 ;  /* 0x00000000000a7213 */ /* 0x000fe20000000000 */
[----:B------:R-:W1:Y:S01]  /*00b0*/  LDCU UR7, c[0x0][0x3b0] ;  /* 0x00007600ff0777ac */ /* 0x000e620008000800 */
[----:B------:R-:W2:Y:S01]  /*00c0*/  LDCU UR6, c[0x0][0x3b4] ;  /* 0x00007680ff0677ac */ /* 0x000ea20008000800 */
[----:B0-----:R-:W3:Y:S04]  /*00d0*/  LDG.E R7, desc[UR4][R8.64+0x10] ;  /* 0x0000100408077981 */ /* 0x001ee8000c1e1900 */
[----:B------:R-:W4:Y:S04]  /*00e0*/  LDG.E R4, desc[UR4][R8.64+0x8] ;  /* 0x0000080408047981 */ /* 0x000f28000c1e1900 */
[----:B------:R-:W5:Y:S01]  /*00f0*/  LDG.E R5, desc[UR4][R8.64+0x14] ;  /* 0x0000140408057981 */ /* 0x000f62000c1e1900 */
[----:B---3--:R-:W-:-:S02]  /*0100*/  IABS R11, R7 ;  /* 0x00000007000b7213 */ /* 0x008fc40000000000 */
[----:B------:R-:W-:Y:S02]  /*0110*/  IABS R12, R7 ;  /* 0x00000007000c7213 */ /* 0x000fe40000000000 */
[----:B------:R-:W0:Y:S03]  /*0120*/  I2F.RP R6, R11 ;  /* 0x0000000b00067306 */ /* 0x000e260000209400 */
[----:B------:R-:W-:-:S05]  /*0130*/  IMAD.MOV R12, RZ, RZ, -R12 ;  /* 0x000000ffff0c7224 */ /* 0x000fca00078e0a0c */
[----:B0-----:R-:W0:Y:S02]  /*0140*/  MUFU.RCP R6, R6 ;  /* 0x0000000600067308 */ /* 0x001e240000001000 */
[----:B0-----:R-:W-:Y:S01]  /*0150*/  VIADD R3, R6, 0xffffffe ;  /* 0x0ffffffe06037836 */ /* 0x001fe20000000000 */
[----:B----4-:R-:W-:-:S05]  /*0160*/  IABS R6, R4 ;  /* 0x0000000400067213 */ /* 0x010fca0000000000 */
[----:B------:R-:W-:Y:S08]  /*0170*/  I2F.RP R14, R6 ;  /* 0x00000006000e7306 */ /* 0x000ff00000209400 */
[----:B------:R-:W0:Y:S02]  /*0180*/  F2I.FTZ.U32.TRUNC.NTZ R3, R3 ;  /* 0x0000000300037305 */ /* 0x000e24000021f000 */
[----:B0-----:R-:W-:-:S04]  /*0190*/  IMAD.MOV R2, RZ, RZ, -R3 ;  /* 0x000000ffff027224 */ /* 0x001fc800078e0a03 */
[----:B------:R-:W-:Y:S02]  /*01a0*/  IMAD R13, R2, R11, RZ ;  /* 0x0000000b020d7224 */ /* 0x000fe400078e02ff */
[----:B------:R-:W-:-:S05]  /*01b0*/  HFMA2 R2, -RZ, RZ, 0, 0 ;  /* 0x00000000ff027431 */ /* 0x000fca00000001ff */
[----:B------:R-:W-:Y:S02]  /*01c0*/  IMAD.HI.U32 R13, R3, R13, R2 ;  /* 0x0000000d030d7227 */ /* 0x000fe400078e0002 */
[----:B------:R0:W3:Y:S02]  /*01d0*/  LDG.E R3, desc[UR4][R8.64] ;  /* 0x0000000408037981 */ /* 0x0000e4000c1e1900 */
[----:B------:R-:W-:Y:S01]  /*01e0*/  IMAD.MOV.U32 R2, RZ, RZ, R10 ;  /* 0x000000ffff027224 */ /* 0x000fe200078e000a */
[----:B-----5:R-:W-:-:S04]  /*01f0*/  IABS R10, R5 ;  /* 0x00000005000a7213 */ /* 0x020fc80000000000 */
[----:B------:R-:W4:Y:S01]  /*0200*/  I2F.RP R16, R10 ;  /* 0x0000000a00107306 */ /* 0x000f220000209400 */
[----:B------:R-:W-:-:S04]  /*0210*/  IMAD.HI.U32 R15, R13, R2, RZ ;  /* 0x000000020d0f7227 */ /* 0x000fc800078e00ff */
[----:B------:R-:W-:-:S03]  /*0220*/  IMAD R12, R15, R12, R2 ;  /* 0x0000000c0f0c7224 */ /* 0x000fc600078e0202 */
[----:B------:R-:W0:Y:S02]  /*0230*/  MUFU.RCP R14, R14 ;  /* 0x0000000e000e7308 */ /* 0x000e240000001000 */
[----:B------:R-:W-:-:S06]  /*0240*/  ISETP.GT.U32.AND P1, PT, R11, R12, PT ;  /* 0x0000000c0b00720c */ /* 0x000fcc0003f24070 */
[----:B----4-:R-:W4:Y:S07]  /*0250*/  MUFU.RCP R16, R16 ;  /* 0x0000001000107308 */ /* 0x010f2e0000001000 */
[----:B------:R-:W-:Y:S01]  /*0260*/  @!P1 IADD3 R12, PT, PT, R12, -R11, RZ ;  /* 0x8000000b0c0c9210 */ /* 0x000fe20007ffe0ff */
[----:B0-----:R-:W-:-:S03]  /*0270*/  VIADD R9, R14, 0xffffffe ;  /* 0x0ffffffe0e097836 */ /* 0x001fc60000000000 */
[----:B------:R-:W-:Y:S02]  /*0280*/  ISETP.GE.U32.AND P0, PT, R12, R11, PT ;  /* 0x0000000b0c00720c */ /* 0x000fe40003f06070 */
[----:B------:R-:W-:Y:S01]  /*0290*/  LOP3.LUT R8, R0, R7, RZ, 0x3c, !PT ;  /* 0x0000000700087212 */ /* 0x000fe200078e3cff */
[----:B------:R-:W0:Y:S01]  /*02a0*/  F2I.FTZ.U32.TRUNC.NTZ R9, R9 ;  /* 0x0000000900097305 */ /* 0x000e22000021f000 */
[----:B----4-:R-:W-:Y:S01]  /*02b0*/  IADD3 R12, PT, PT, R16, 0xffffffe, RZ ;  /* 0x0ffffffe100c7810 */ /* 0x010fe20007ffe0ff */
[----:B------:R-:W-:Y:S01]  /*02c0*/  @!P1 VIADD R15, R15, 0x1 ;  /* 0x000000010f0f9836 */ /* 0x000fe20000000000 */
[----:B------:R-:W-:Y:S02]  /*02d0*/  ISETP.GE.AND P2, PT, R8, RZ, PT ;  /* 0x000000ff0800720c */ /* 0x000fe40003f46270 */
[----:B------:R-:W-:-:S03]  /*02e0*/  ISETP.NE.AND P1, PT, R7, RZ, PT ;  /* 0x000000ff0700720c */ /* 0x000fc60003f25270 */
[----:B------:R-:W4:Y:S02]  /*02f0*/  F2I.FTZ.U32.TRUNC.NTZ R13, R12 ;  /* 0x0000000c000d7305 */ /* 0x000f24000021f000 */
[----:B------:R-:W-:-:S05]  /*0300*/  @P0 IADD3 R15, PT, PT, R15, 0x1, RZ ;  /* 0x000000010f0f0810 */ /* 0x000fca0007ffe0ff */
[----:B------:R-:W-:Y:S01]  /*0310*/  IMAD.MOV.U32 R11, RZ, RZ, R15 ;  /* 0x000000ffff0b7224 */ /* 0x000fe200078e000f */
[----:B0-----:R-:W-:-:S03]  /*0320*/  IADD3 R15, PT, PT, RZ, -R9, RZ ;  /* 0x80000009ff0f7210 */ /* 0x001fc60007ffe0ff */
[----:B------:R-:W-:Y:S01]  /*0330*/  @!P2 IMAD.MOV R11, RZ, RZ, -R11 ;  /* 0x000000ffff0ba224 */ /* 0x000fe200078e0a0b */
[----:B------:R-:W-:Y:S01]  /*0340*/  @!P1 LOP3.LUT R11, RZ, R7, RZ, 0x33, !PT ;  /* 0x00000007ff0b9212 */ /* 0x000fe200078e33ff */
[----:B------:R-:W-:Y:S01]  /*0350*/  IMAD R7, R15, R6, RZ ;  /* 0x000000060f077224 */ /* 0x000fe200078e02ff */
[----:B----4-:R-:W-:Y:S01]  /*0360*/  IADD3 R16, PT, PT, RZ, -R13, RZ ;  /* 0x8000000dff107210 */ /* 0x010fe20007ffe0ff */
[----:B------:R-:W-:Y:S01]  /*0370*/  IMAD.MOV.U32 R8, RZ, RZ, RZ ;  /* 0x000000ffff087224 */ /* 0x000fe200078e00ff */
[----:B------:R-:W-:Y:S02]  /*0380*/  IABS R14, R4 ;  /* 0x00000004000e7213 */ /* 0x000fe40000000000 */
[----:B------:R-:W-:Y:S02]  /*0390*/  IABS R12, R11 ;  /* 0x0000000b000c7213 */ /* 0x000fe40000000000 */
[----:B------:R-:W-:Y:S01]  /*03a0*/  MOV R15, R16 ;  /* 0x00000010000f7202 */ /* 0x000fe20000000f00 */
[----:B------:R-:W-:Y:S01]  /*03b0*/  IMAD.HI.U32 R8, R9, R7, R8 ;  /* 0x0000000709087227 */ /* 0x000fe200078e0008 */
[----:B------:R-:W-:-:S03]  /*03c0*/  MOV R7, R12 ;  /* 0x0000000c00077202 */ /* 0x000fc60000000f00 */
[----:B------:R-:W-:Y:S01]  /*03d0*/  IMAD.MOV R9, RZ, RZ, -R14 ;  /* 0x000000ffff097224 */ /* 0x000fe200078e0a0e */
[----:B------:R-:W-:Y:S01]  /*03e0*/  IABS R14, R5 ;  /* 0x00000005000e7213 */ /* 0x000fe20000000000 */
[----:B------:R-:W-:Y:S02]  /*03f0*/  IMAD R15, R15, R10, RZ ;  /* 0x0000000a0f0f7224 */ /* 0x000fe400078e02ff */
[----:B------:R-:W-:Y:S01]  /*0400*/  IMAD.MOV.U32 R12, RZ, RZ, RZ ;  /* 0x000000ffff0c7224 */ /* 0x000fe200078e00ff */
[----:B------:R-:W-:Y:S01]  /*0410*/  IADD3 R14, PT, PT, RZ, -R14, RZ ;  /* 0x8000000eff0e7210 */ /* 0x000fe20007ffe0ff */
[----:B------:R-:W-:-:S04]  /*0420*/  IMAD.HI.U32 R8, R8, R7, RZ ;  /* 0x0000000708087227 */ /* 0x000fc800078e00ff */
[----:B------:R-:W-:-:S04]  /*0430*/  IMAD.HI.U32 R13, R13, R15, R12 ;  /* 0x0000000f0d0d7227 */ /* 0x000fc800078e000c */
[----:B------:R-:W-:Y:S02]  /*0440*/  IMAD R7, R8, R9, R7 ;  /* 0x0000000908077224 */ /* 0x000fe400078e0207 */
[----:B------:R-:W-:Y:S02]  /*0450*/  IMAD.MOV.U32 R9, RZ, RZ, R14 ;  /* 0x000000ffff097224 */ /* 0x000fe400078e000e */
[----:B------:R-:W-:Y:S01]  /*0460*/  IMAD.HI.U32 R15, R13, R2, RZ ;  /* 0x000000020d0f7227 */ /* 0x000fe200078e00ff */
[----:B------:R-:W-:Y:S01]  /*0470*/  ISETP.GT.U32.AND P0, PT, R6, R7, PT ;  /* 0x000000070600720c */ /* 0x000fe20003f04070 */
[----:B------:R-:W0:Y:S02]  /*0480*/  LDC.64 R12, c[0x0][0x3a8] ;  /* 0x0000ea00ff0c7b82 */ /* 0x000e240000000a00 */
[----:B------:R-:W-:-:S05]  /*0490*/  IMAD R9, R15, R9, R2 ;  /* 0x000000090f097224 */ /* 0x000fca00078e0202 */
[----:B------:R-:W-:-:S05]  /*04a0*/  ISETP.GT.U32.AND P3, PT, R10, R9, PT ;  /* 0x000000090a00720c */ /* 0x000fca0003f64070 */
[----:B------:R-:W-:-:S04]  /*04b0*/  @!P0 IADD3 R7, PT, PT, R7, -R6, RZ ;  /* 0x8000000607078210 */ /* 0x000fc80007ffe0ff */
[----:B------:R-:W-:-:S04]  /*04c0*/  ISETP.GT.U32.AND P0, PT, R6, R7, PT ;  /* 0x000000070600720c */ /* 0x000fc80003f04070 */
[----:B------:R-:W-:Y:S01]  /*04d0*/  @!P3 IMAD.IADD R9, R9, 0x1, -R10 ;  /* 0x000000010909b824 */ /* 0x000fe200078e0a0a */
[----:B------:R-:W-:-:S04]  /*04e0*/  LOP3.LUT R8, R0, R5, RZ, 0x3c, !PT ;  /* 0x0000000500087212 */ /* 0x000fc800078e3cff */
[----:B------:R-:W-:Y:S01]  /*04f0*/  ISETP.GE.U32.AND P2, PT, R9, R10, PT ;  /* 0x0000000a0900720c */ /* 0x000fe20003f46070 */
[----:B------:R-:W-:Y:S01]  /*0500*/  @!P3 VIADD R15, R15, 0x1 ;  /* 0x000000010f0fb836 */ /* 0x000fe20000000000 */
[----:B------:R-:W-:Y:S02]  /*0510*/  ISETP.GE.AND P1, PT, R11, RZ, PT ;  /* 0x000000ff0b00720c */ /* 0x000fe40003f26270 */
[----:B------:R-:W-:Y:S02]  /*0520*/  @!P0 IADD3 R7, PT, PT, R7, -R6, RZ ;  /* 0x8000000607078210 */ /* 0x000fe40007ffe0ff */
[----:B------:R-:W-:Y:S02]  /*0530*/  ISETP.GE.AND P0, PT, R8, RZ, PT ;  /* 0x000000ff0800720c */ /* 0x000fe40003f06270 */
[----:B------:R-:W-:Y:S01]  /*0540*/  ISETP.NE.AND P3, PT, R4, RZ, PT ;  /* 0x000000ff0400720c */ /* 0x000fe20003f65270 */
[----:B------:R-:W4:Y:S01]  /*0550*/  LDC.64 R8, c[0x0][0x3a0] ;  /* 0x0000e800ff087b82 */ /* 0x000f220000000a00 */
[----:B------:R-:W-:-:S03]  /*0560*/  ISETP.NE.AND P4, PT, R5, RZ, PT ;  /* 0x000000ff0500720c */ /* 0x000fc60003f85270 */
[----:B------:R-:W-:Y:S01]  /*0570*/  @P2 IADD3 R15, PT, PT, R15, 0x1, RZ ;  /* 0x000000010f0f2810 */ /* 0x000fe20007ffe0ff */
[----:B------:R-:W-:-:S03]  /*0580*/  IMAD.MOV.U32 R6, RZ, RZ, R7 ;  /* 0x000000ffff067224 */ /* 0x000fc600078e0007 */
[----:B------:R-:W-:Y:S01]  /*0590*/  MOV R7, R15 ;  /* 0x0000000f00077202 */ /* 0x000fe20000000f00 */
[----:B------:R-:W-:-:S03]  /*05a0*/  @!P1 IMAD.MOV R6, RZ, RZ, -R6 ;  /* 0x000000ffff069224 */ /* 0x000fc600078e0a06 */
[----:B------:R-:W-:Y:S02]  /*05b0*/  @!P0 IADD3 R7, PT, PT, -R7, RZ, RZ ;  /* 0x000000ff07078210 */ /* 0x000fe40007ffe1ff */
[----:B------:R-:W-:Y:S02]  /*05c0*/  @!P3 LOP3.LUT R6, RZ, R4, RZ, 0x33, !PT ;  /* 0x00000004ff06b212 */ /* 0x000fe400078e33ff */
[----:B------:R-:W-:-:S05]  /*05d0*/  @!P4 LOP3.LUT R7, RZ, R5, RZ, 0x33, !PT ;  /* 0x00000005ff07c212 */ /* 0x000fca00078e33ff */
[----:B-1----:R-:W-:-:S04]  /*05e0*/  IMAD R5, R7, UR7, R6 ;  /* 0x0000000707057c24 */ /* 0x002fc8000f8e0206 */
[----:B0-----:R-:W-:-:S04]  /*05f0*/  IMAD.WIDE R12, R5, 0x4, R12 ;  /* 0x00000004050c7825 */ /* 0x001fc800078e020c */
[----:B--2---:R-:W-:Y:S01]  /*0600*/  IMAD R5, R7, UR6, R6 ;  /* 0x0000000607057c24 */ /* 0x004fe2000f8e0206 */
[----:B------:R-:W0:Y:S01]  /*0610*/  LDCU.64 UR6, c[0x0][0x398] ;  /* 0x00007300ff0677ac */ /* 0x000e220008000a00 */
[----:B------:R1:W2:Y:S02]  /*0620*/  LDG.E R12, desc[UR4][R12.64] ;  /* 0x000000040c0c7981 */ /* 0x0002a4000c1e1900 */
[----:B----4-:R-:W-:-:S06]  /*0630*/  IMAD.WIDE R4, R5, 0x8, R8 ;  /* 0x0000000805047825 */ /* 0x010fcc00078e0208 */
[----:B------:R-:W4:Y:S01]  /*0640*/  LDG.E.64 R4, desc[UR4][R4.64] ;  /* 0x0000000404047981 */ /* 0x000f22000c1e1b00 */
[----:B---3--:R-:W-:-:S04]  /*0650*/  IABS R11, R3 ;  /* 0x00000003000b7213 */ /* 0x008fc80000000000 */
[----:B------:R-:W3:Y:S08]  /*0660*/  I2F.RP R10, R11 ;  /* 0x0000000b000a7306 */ /* 0x000ef00000209400 */
[----:B---3--:R-:W3:Y:S02]  /*0670*/  MUFU.RCP R10, R10 ;  /* 0x0000000a000a7308 */ /* 0x008ee40000001000 */
[----:B---3--:R-:W-:-:S06]  /*0680*/  VIADD R8, R10, 0xffffffe ;  /* 0x0ffffffe0a087836 */ /* 0x008fcc0000000000 */
[----:B------:R3:W5:Y:S01]  /*0690*/  F2I.FTZ.U32.TRUNC.NTZ R9, R8 ;  /* 0x0000000800097305 */ /* 0x000762000021f000 */
[----:B-1----:R-:W-:Y:S01]  /*06a0*/  IABS R13, R3 ;  /* 0x00000003000d7213 */ /* 0x002fe20000000000 */
[----:B---3--:R-:W-:Y:S01]  /*06b0*/  IMAD.MOV.U32 R8, RZ, RZ, RZ ;  /* 0x000000ffff087224 */ /* 0x008fe200078e00ff */
[----:B-----5:R-:W-:-:S05]  /*06c0*/  IADD3 R14, PT, PT, RZ, -R9, RZ ;  /* 0x80000009ff0e7210 */ /* 0x020fca0007ffe0ff */
[----:B------:R-:W-:-:S04]  /*06d0*/  IMAD R15, R14, R11, RZ ;  /* 0x0000000b0e0f7224 */ /* 0x000fc800078e02ff */
[----:B------:R-:W-:Y:S01]  /*06e0*/  IMAD.HI.U32 R9, R9, R15, R8 ;  /* 0x0000000f09097227 */ /* 0x000fe200078e0008 */
[----:B------:R-:W-:-:S05]  /*06f0*/  IADD3 R13, PT, PT, RZ, -R13, RZ ;  /* 0x8000000dff0d7210 */ /* 0x000fca0007ffe0ff */
[----:B------:R-:W-:-:S04]  /*0700*/  IMAD.HI.U32 R9, R9, R2, RZ ;  /* 0x0000000209097227 */ /* 0x000fc800078e00ff */
[----:B------:R-:W-:-:S05]  /*0710*/  IMAD R2, R9, R13, R2 ;  /* 0x0000000d09027224 */ /* 0x000fca00078e0202 */
[----:B------:R-:W-:-:S13]  /*0720*/  ISETP.GT.U32.AND P1, PT, R11, R2, PT ;  /* 0x000000020b00720c */ /* 0x000fda0003f24070 */
[----:B------:R-:W-:-:S05]  /*0730*/  @!P1 IMAD.IADD R2, R2, 0x1, -R11 ;  /* 0x0000000102029824 */ /* 0x000fca00078e0a0b */
[----:B------:R-:W-:Y:S02]  /*0740*/  ISETP.GE.U32.AND P0, PT, R2, R11, PT ;  /* 0x0000000b0200720c */ /* 0x000fe40003f06070 */
[----:B------:R-:W-:Y:S01]  /*0750*/  LOP3.LUT R2, R0, R3, RZ, 0x3c, !PT ;  /* 0x0000000300027212 */ /* 0x000fe200078e3cff */
[----:B------:R-:W1:Y:S01]  /*0760*/  LDC.64 R10, c[0x0][0x390] ;  /* 0x0000e400ff0a7b82 */ /* 0x000e620000000a00 */
[----:B------:R-:W-:Y:S02]  /*0770*/  @!P1 IADD3 R9, PT, PT, R9, 0x1, RZ ;  /* 0x0000000109099810 */ /* 0x000fe40007ffe0ff */
[----:B------:R-:W-:Y:S02]  /*0780*/  ISETP.GE.AND P2, PT, R2, RZ, PT ;  /* 0x000000ff0200720c */ /* 0x000fe40003f46270 */
[----:B------:R-:W-:-:S05]  /*0790*/  ISETP.NE.AND P1, PT, R3, RZ, PT ;  /* 0x000000ff0300720c */ /* 0x000fca0003f25270 */
[----:B------:R-:W-:-:S05]  /*07a0*/  @P0 VIADD R9, R9, 0x1 ;  /* 0x0000000109090836 */ /* 0x000fca0000000000 */
[----:B------:R-:W-:Y:S02]  /*07b0*/  MOV R13, R9 ;  /* 0x00000009000d7202 */ /* 0x000fe40000000f00 */
[----:B------:R-:W3:Y:S03]  /*07c0*/  LDC.64 R8, c[0x0][0x388] ;  /* 0x0000e200ff087b82 */ /* 0x000ee60000000a00 */
[----:B------:R-:W-:Y:S01]  /*07d0*/  @!P2 IMAD.MOV R13, RZ, RZ, -R13 ;  /* 0x000000ffff0da224 */ /* 0x000fe200078e0a0d */
[----:B------:R-:W-:-:S04]  /*07e0*/  @!P1 LOP3.LUT R13, RZ, R3, RZ, 0x33, !PT ;  /* 0x00000003ff0d9212 */ /* 0x000fc800078e33ff */
[----:B------:R-:W-:-:S05]  /*07f0*/  IADD3 R2, PT, PT, -R13, RZ, RZ ;  /* 0x000000ff0d027210 */ /* 0x000fca0007ffe1ff */
[----:B------:R-:W-:-:S04]  /*0800*/  IMAD R0, R3, R2, R0 ;  /* 0x0000000203007224 */ /* 0x000fc800078e0200 */
[----:B--2---:R-:W-:-:S04]  /*0810*/  IMAD R3, R13, R12, R0 ;  /* 0x0000000c0d037224 */ /* 0x004fc800078e0200 */
[----:B----4-:R-:W-:-:S04]  /*0820*/  IMAD.WIDE R4, R3, 0x8, R4 ;  /* 0x0000000803047825 */ /* 0x010fc800078e0204 */
[C-C-:B0-----:R-:W-:Y:S02]  /*0830*/  IMAD R3, R7.reuse, UR6, R6.reuse ;  /* 0x0000000607037c24 */ /* 0x141fe4000f8e0206 */
[----:B------:R-:W-:Y:S01]  /*0840*/  IMAD R7, R7, UR7, R6 ;  /* 0x0000000707077c24 */ /* 0x000fe2000f8e0206 */
[----:B------:R-:W2:Y:S01]  /*0850*/  LDG.E.64 R4, desc[UR4][R4.64] ;  /* 0x0000000404047981 */ /* 0x000ea2000c1e1b00 */
[----:B-1----:R-:W-:-:S04]  /*0860*/  IMAD.WIDE R10, R3, 0x4, R10 ;  /* 0x00000004030a7825 */ /* 0x002fc800078e020a */
[----:B---3--:R-:W-:Y:S02]  /*0870*/  IMAD.WIDE R8, R7, 0x8, R8 ;  /* 0x0000000807087825 */ /* 0x008fe400078e0208 */
[----:B------:R-:W3:Y:S04]  /*0880*/  LDG.E R10, desc[UR4][R10.64] ;  /* 0x000000040a0a7981 */ /* 0x000ee8000c1e1900 */
[----:B------:R-:W4:Y:S01]  /*0890*/  LDG.E.64 R8, desc[UR4][R8.64] ;  /* 0x0000000408087981 */ /* 0x000f22000c1e1b00 */
[----:B--2---:R-:W0:Y:S01]  /*08a0*/  F2F.F32.F64 R7, R4 ;  /* 0x0000000400077310 */ /* 0x004e220000301000 */
[----:B---3--:R-:W-:-:S04]  /*08b0*/  IMAD R3, R13, R10, R0 ;  /* 0x0000000a0d037224 */ /* 0x008fc800078e0200 */
[----:B----4-:R-:W-:-:S05]  /*08c0*/  IMAD.WIDE R2, R3, 0x4, R8 ;  /* 0x0000000403027825 */ /* 0x010fca00078e0208 */
[----:B0-----:R-:W-:Y:S01]  /*08d0*/  STG.E desc[UR4][R2.64], R7 ;  /* 0x0000000702007986 */ /* 0x001fe2000c101904 */
[----:B------:R-:W-:Y:S05]  /*08e0*/  EXIT ;  /* 0x000000000000794d */ /* 0x000fea0003800000 */
.L_x_0:
[----:B------:R-:W-:-:S00]  /*08f0*/  BRA `(.L_x_0) ;  /* 0xfffffffc00fc7947 */ /* 0x000fc0000383ffff */
[----:B------:R-:W-:-:S00]  /*0900*/  NOP ;  /* 0x0000000000007918 */ /* 0x000fc00000000000 */
[----:B------:R-:W-:-:S00]  /*0910*/  NOP ;  /* 0x0000000000007918 */ /* 0x000fc00000000000 */
[----:B------:R-:W-:-:S00]  /*0920*/  NOP ;  /* 0x0000000000007918 */ /* 0x000fc00000000000 */
[----:B------:R-:W-:-:S00]  /*0930*/  NOP ;  /* 0x0000000000007918 */ /* 0x000fc00000000000 */
[----:B------:R-:W-:-:S00]  /*0940*/  NOP ;  /* 0x0000000000007918 */ /* 0x000fc00000000000 */
[----:B------:R-:W-:-:S00]  /*0950*/  NOP ;  /* 0x0000000000007918 */ /* 0x000fc00000000000 */
[----:B------:R-:W-:-:S00]  /*0960*/  NOP ;  /* 0x0000000000007918 */ /* 0x000fc00000000000 */
[----:B------:R-:W-:-:S00]  /*0970*/  NOP ;  /* 0x0000000000007918 */ /* 0x000fc00000000000 */
.L_x_1:


//--------------------- .nv.shared.reserved.0     --------------------------
	.section	.nv.shared.reserved.0,"aw",@nobits
	.weak		__nv_reservedSMEM_offset_0_alias
	.size		__nv_reservedSMEM_offset_0_alias, 0, 64
	.other		__nv_reservedSMEM_offset_0_alias,@"STO_CUDA_RESERVED_SHARED STV_DEFAULT"
__nv_reservedSMEM_offset_0_alias:
	.zero		0
	.zero		64


//--------------------- .nv.constant0.mapToFloatKernel --------------------------
	.section	.nv.constant0.mapToFloatKernel,"a",@progbits
	.sectionflags	@""
	.align	4
.nv.constant0.mapToFloatKernel:
	.zero		960


//--------------------- SYMBOLS --------------------------

	.type		.nv.reservedSmem.offset0,@object
	.size		.nv.reservedSmem.offset0,0x4
